	.headerflags	@"EF_CUDA_TEXMODE_UNIFIED EF_CUDA_64BIT_ADDRESS EF_CUDA_ACCELERATORS EF_CUDA_SM90 EF_CUDA_VIRTUAL_SM(EF_CUDA_SM90)"
	.elftype	@"ET_EXEC"


//--------------------- .nv.info                  --------------------------
	.section	.nv.info,"",@"SHT_CUDA_INFO"
	.align	4


	//----- nvinfo : EIATTR_REGCOUNT
	.align		4
        /*0000*/ 	.byte	0x04, 0x2f
        /*0002*/ 	.short	(.L_3 - .L_2)
	.align		4
.L_2:
        /*0004*/ 	.word	index@(triton_poi_fused__native_batch_norm_legit_no_training_cat_relu_13)
        /*0008*/ 	.word	0x00000017


	//----- nvinfo : EIATTR_MIN_STACK_SIZE
	.align		4
.L_3:
        /*000c*/ 	.byte	0x04, 0x12
        /*000e*/ 	.short	(.L_5 - .L_4)
	.align		4
.L_4:
        /*0010*/ 	.word	index@(triton_poi_fused__native_batch_norm_legit_no_training_cat_relu_13)
        /*0014*/ 	.word	0x00000000


	//----- nvinfo : EIATTR_FRAME_SIZE
	.align		4
.L_5:
        /*0018*/ 	.byte	0x04, 0x11
        /*001a*/ 	.short	(.L_7 - .L_6)
	.align		4
.L_6:
        /*001c*/ 	.word	index@(triton_poi_fused__native_batch_norm_legit_no_training_cat_relu_13)
        /*0020*/ 	.word	0x00000000


	//----- nvinfo : EIATTR_MIN_STACK_SIZE
	.align		4
.L_7:
        /*0024*/ 	.byte	0x04, 0x12
        /*0026*/ 	.short	(.L_9 - .L_8)
	.align		4
.L_8:
        /*0028*/ 	.word	index@(triton_poi_fused__native_batch_norm_legit_no_training_cat_relu_13)
        /*002c*/ 	.word	0x00000000
.L_9:


//--------------------- .nv.info.triton_poi_fused__native_batch_norm_legit_no_training_cat_relu_13 --------------------------
	.section	.nv.info.triton_poi_fused__native_batch_norm_legit_no_training_cat_relu_13,"",@"SHT_CUDA_INFO"
	.sectionflags	@""
	.align	4


	//----- nvinfo : EIATTR_CUDA_API_VERSION
	.align		4
        /*0000*/ 	.byte	0x04, 0x37
        /*0002*/ 	.short	(.L_11 - .L_10)
.L_10:
        /*0004*/ 	.word	0x0000007c


	//----- nvinfo : EIATTR_KPARAM_INFO
	.align		4
.L_11:
        /*0008*/ 	.byte	0x04, 0x17
        /*000a*/ 	.short	(.L_13 - .L_12)
.L_12:
        /*000c*/ 	.word	0x00000000
        /*0010*/ 	.short	0x0008
        /*0012*/ 	.short	0x0040
        /*0014*/ 	.byte	0x00, 0xf0, 0x11, 0x00


	//----- nvinfo : EIATTR_KPARAM_INFO
	.align		4
.L_13:
        /*0018*/ 	.byte	0x04, 0x17
        /*001a*/ 	.short	(.L_15 - .L_14)
.L_14:
        /*001c*/ 	.word	0x00000000
        /*0020*/ 	.short	0x0007
        /*0022*/ 	.short	0x0038
        /*0024*/ 	.byte	0x00, 0xf4, 0x21, 0x00


	//----- nvinfo : EIATTR_KPARAM_INFO
	.align		4
.L_15:
        /*0028*/ 	.byte	0x04, 0x17
        /*002a*/ 	.short	(.L_17 - .L_16)
.L_16:
        /*002c*/ 	.word	0x00000000
        /*0030*/ 	.short	0x0006
        /*0032*/ 	.short	0x0030
        /*0034*/ 	.byte	0x00, 0xf4, 0x21, 0x00


	//----- nvinfo : EIATTR_KPARAM_INFO
	.align		4
.L_17:
        /*0038*/ 	.byte	0x04, 0x17
        /*003a*/ 	.short	(.L_19 - .L_18)
.L_18:
        /*003c*/ 	.word	0x00000000
        /*0040*/ 	.short	0x0005
        /*0042*/ 	.short	0x0028
        /*0044*/ 	.byte	0x00, 0xf4, 0x21, 0x00


	//----- nvinfo : EIATTR_KPARAM_INFO
	.align		4
.L_19:
        /*0048*/ 	.byte	0x04, 0x17
        /*004a*/ 	.short	(.L_21 - .L_20)
.L_20:
        /*004c*/ 	.word	0x00000000
        /*0050*/ 	.short	0x0004
        /*0052*/ 	.short	0x0020
        /*0054*/ 	.byte	0x00, 0xf4, 0x21, 0x00


	//----- nvinfo : EIATTR_KPARAM_INFO
	.align		4
.L_21:
        /*0058*/ 	.byte	0x04, 0x17
        /*005a*/ 	.short	(.L_23 - .L_22)
.L_22:
        /*005c*/ 	.word	0x00000000
        /*0060*/ 	.short	0x0003
        /*0062*/ 	.short	0x0018
        /*0064*/ 	.byte	0x00, 0xf4, 0x21, 0x00


	//----- nvinfo : EIATTR_KPARAM_INFO
	.align		4
.L_23:
        /*0068*/ 	.byte	0x04, 0x17
        /*006a*/ 	.short	(.L_25 - .L_24)
.L_24:
        /*006c*/ 	.word	0x00000000
        /*0070*/ 	.short	0x0002
        /*0072*/ 	.short	0x0010
        /*0074*/ 	.byte	0x00, 0xf4, 0x21, 0x00


	//----- nvinfo : EIATTR_KPARAM_INFO
	.align		4
.L_25:
        /*0078*/ 	.byte	0x04, 0x17
        /*007a*/ 	.short	(.L_27 - .L_26)
.L_26:
        /*007c*/ 	.word	0x00000000
        /*0080*/ 	.short	0x0001
        /*0082*/ 	.short	0x0008
        /*0084*/ 	.byte	0x00, 0xf4, 0x21, 0x00


	//----- nvinfo : EIATTR_KPARAM_INFO
	.align		4
.L_27:
        /*0088*/ 	.byte	0x04, 0x17
        /*008a*/ 	.short	(.L_29 - .L_28)
.L_28:
        /*008c*/ 	.word	0x00000000
        /*0090*/ 	.short	0x0000
        /*0092*/ 	.short	0x0000
        /*0094*/ 	.byte	0x00, 0xf4, 0x21, 0x00


	//----- nvinfo : EIATTR_SPARSE_MMA_MASK
	.align		4
.L_29:
        /*0098*/ 	.byte	0x03, 0x50
        /*009a*/ 	.short	0x0000


	//----- nvinfo : EIATTR_MAXREG_COUNT
	.align		4
        /*009c*/ 	.byte	0x03, 0x1b
        /*009e*/ 	.short	0x00ff


	//----- nvinfo : EIATTR_EXIT_INSTR_OFFSETS
	.align		4
        /*00a0*/ 	.byte	0x04, 0x1c
        /*00a2*/ 	.short	(.L_31 - .L_30)


	//   ....[0]....
.L_30:
        /*00a4*/ 	.word	0x00000520


	//----- nvinfo : EIATTR_REQNTID
	.align		4
.L_31:
        /*00a8*/ 	.byte	0x04, 0x10
        /*00aa*/ 	.short	(.L_33 - .L_32)
.L_32:
        /*00ac*/ 	.word	0x00000080
        /*00b0*/ 	.word	0x00000001
        /*00b4*/ 	.word	0x00000001


	//----- nvinfo : EIATTR_CBANK_PARAM_SIZE
	.align		4
.L_33:
        /*00b8*/ 	.byte	0x03, 0x19
        /*00ba*/ 	.short	0x0044


	//----- nvinfo : EIATTR_PARAM_CBANK
	.align		4
        /*00bc*/ 	.byte	0x04, 0x0a
        /*00be*/ 	.short	(.L_35 - .L_34)
	.align		4
.L_34:
        /*00c0*/ 	.word	index@(.nv.constant0.triton_poi_fused__native_batch_norm_legit_no_training_cat_relu_13)
        /*00c4*/ 	.short	0x0210
        /*00c6*/ 	.short	0x0044


	//----- nvinfo : EIATTR_SW_WAR
	.align		4
.L_35:
        /*00c8*/ 	.byte	0x04, 0x36
        /*00ca*/ 	.short	(.L_37 - .L_36)
.L_36:
        /*00cc*/ 	.word	0x00000008
.L_37:


//--------------------- .nv.callgraph             --------------------------
	.section	.nv.callgraph,"",@"SHT_CUDA_CALLGRAPH"
	.align	4
	.sectionentsize	8
	.align		4
        /*0000*/ 	.word	0x00000000
	.align		4
        /*0004*/ 	.word	0xffffffff
	.align		4
        /*0008*/ 	.word	0x00000000
	.align		4
        /*000c*/ 	.word	0xfffffffe
	.align		4
        /*0010*/ 	.word	0x00000000
	.align		4
        /*0014*/ 	.word	0xfffffffd
	.align		4
        /*0018*/ 	.word	0x00000000
	.align		4
        /*001c*/ 	.word	0xfffffffc


//--------------------- .nv.constant4             --------------------------
	.section	.nv.constant4,"a",@progbits
	.align	8
	.align		8
.nv.constant4:
        /*0000*/ 	.dword	_$_str
	.align		8
        /*0008*/ 	.dword	_$_str_$_2


//--------------------- .text.triton_poi_fused__native_batch_norm_legit_no_training_cat_relu_13 --------------------------
	.section	.text.triton_poi_fused__native_batch_norm_legit_no_training_cat_relu_13,"ax",@progbits
	.align	128
        .global         triton_poi_fused__native_batch_norm_legit_no_training_cat_relu_13
        .type           triton_poi_fused__native_batch_norm_legit_no_training_cat_relu_13,@function
        .size           triton_poi_fused__native_batch_norm_legit_no_training_cat_relu_13,(.L_x_1 - triton_poi_fused__native_batch_norm_legit_no_training_cat_relu_13)
        .other          triton_poi_fused__native_batch_norm_legit_no_training_cat_relu_13,@"STO_CUDA_ENTRY STV_DEFAULT"
triton_poi_fused__native_batch_norm_legit_no_training_cat_relu_13:
.text.triton_poi_fused__native_batch_norm_legit_no_training_cat_relu_13:
[----:B------:R-:W-:Y:S01]  /*0000*/  LDC R1, c[0x0][0x28] ;  /* 0x00000a00ff017b82 */ /* 0x000fe20000000800 */
[----:B------:R-:W1:Y:S07]  /*0010*/  S2R R0, SR_TID.X ;  /* 0x0000000000007919 */ /* 0x000e6e0000002100 */
[----:B------:R-:W2:Y:S01]  /*0020*/  LDC.64 R4, c[0x0][0x228] ;  /* 0x00008a00ff047b82 */ /* 0x000ea20000000a00 */
[----:B------:R-:W-:Y:S01]  /*0030*/  ULDC.64 UR4, c[0x0][0x208] ;  /* 0x0000820000047ab9 */ /* 0x000fe20000000a00 */
[----:B------:R-:W-:Y:S01]  /*0040*/  ULDC.64 UR6, c[0x0][0x218] ;  /* 0x0000860000067ab9 */ /* 0x000fe20000000a00 */
[----:B------:R-:W3:Y:S01]  /*0050*/  S2R R3, SR_CTAID.X ;  /* 0x0000000000037919 */ /* 0x000ee20000002500 */
[----:B-1----:R-:W-:-:S05]  /*0060*/  IMAD.SHL.U32 R0, R0, 0x2, RZ ;  /* 0x0000000200007824 */ /* 0x002fca00078e00ff */
[----:B------:R-:W-:-:S05]  /*0070*/  LOP3.LUT R0, R0, 0xfe, RZ, 0xc0, !PT ;  /* 0x000000fe00007812 */ /* 0x000fca00078ec0ff */
[----:B---3--:R-:W-:-:S05]  /*0080*/  IMAD R0, R3, 0x100, R0 ;  /* 0x0000010003007824 */ /* 0x008fca00078e0200 */
[----:B------:R-:W-:-:S04]  /*0090*/  SHF.R.S32.HI R3, RZ, 0x1f, R0 ;  /* 0x0000001fff037819 */ /* 0x000fc80000011400 */
[----:B------:R-:W-:-:S04]  /*00a0*/  LEA.HI R8, R3, R0, RZ, 0x6 ;  /* 0x0000000003087211 */ /* 0x000fc800078f30ff */
[----:B------:R-:W-:-:S05]  /*00b0*/  SHF.R.S32.HI R6, RZ, 0x6, R8 ;  /* 0x00000006ff067819 */ /* 0x000fca0000011408 */
[----:B------:R-:W-:-:S05]  /*00c0*/  IMAD.HI R2, R6, 0x2aaaaaab, RZ ;  /* 0x2aaaaaab06027827 */ /* 0x000fca00078e02ff */
[----:B------:R-:W-:-:S04]  /*00d0*/  SHF.R.U32.HI R3, RZ, 0x1f, R2 ;  /* 0x0000001fff037819 */ /* 0x000fc80000011602 */
[----:B------:R-:W-:-:S05]  /*00e0*/  LEA.HI R3, R2, R3, RZ, 0x1b ;  /* 0x0000000302037211 */ /* 0x000fca00078fd8ff */
[----:B------:R-:W-:Y:S02]  /*00f0*/  IMAD R6, R3, -0xc0, R6 ;  /* 0xffffff4003067824 */ /* 0x000fe400078e0206 */
[----:B------:R-:W-:Y:S01]  /*0100*/  IMAD.HI R10, R0, 0x2aaaaaab, RZ ;  /* 0x2aaaaaab000a7827 */ /* 0x000fe200078e02ff */
[----:B------:R-:W-:Y:S01]  /*0110*/  LOP3.LUT R9, R8, 0xffffffc0, RZ, 0xc0, !PT ;  /* 0xffffffc008097812 */ /* 0x000fe200078ec0ff */
[----:B------:R-:W1:Y:S02]  /*0120*/  LDC.64 R2, c[0x0][0x210] ;  /* 0x00008400ff027b82 */ /* 0x000e640000000a00 */
[----:B--2---:R-:W-:-:S05]  /*0130*/  IMAD.WIDE R4, R6, 0x4, R4 ;  /* 0x0000000406047825 */ /* 0x004fca00078e0204 */
[----:B------:R2:W3:Y:S01]  /*0140*/  LDG.E.EL R7, desc[UR4][R4.64] ;  /* 0x0000000404077981 */ /* 0x0004e2000c2e1900 */
[----:B------:R-:W-:Y:S01]  /*0150*/  SHF.R.U32.HI R11, RZ, 0x1f, R10 ;  /* 0x0000001fff0b7819 */ /* 0x000fe2000001160a */
[----:B------:R-:W-:-:S03]  /*0160*/  IMAD.IADD R9, R0, 0x1, -R9 ;  /* 0x0000000100097824 */ /* 0x000fc600078e0a09 */
[----:B------:R-:W-:Y:S01]  /*0170*/  LEA.HI.SX32 R11, R10, R11, 0x15 ;  /* 0x0000000b0a0b7211 */ /* 0x000fe200078faaff */
[----:B------:R-:W-:-:S04]  /*0180*/  IMAD.SHL.U32 R10, R6, 0x40, RZ ;  /* 0x00000040060a7824 */ /* 0x000fc800078e00ff */
[C---:B------:R-:W-:Y:S01]  /*0190*/  IMAD.SHL.U32 R12, R11.reuse, 0x800, RZ ;  /* 0x000008000b0c7824 */ /* 0x040fe200078e00ff */
[----:B--2---:R-:W-:Y:S01]  /*01a0*/  SHF.R.S32.HI R4, RZ, 0x1f, R9 ;  /* 0x0000001fff047819 */ /* 0x004fe20000011409 */
[----:B------:R-:W-:-:S03]  /*01b0*/  IMAD R8, R11, -0x3000, R0 ;  /* 0xffffd0000b087824 */ /* 0x000fc600078e0200 */
[----:B------:R-:W-:Y:S01]  /*01c0*/  IADD3 R5, P0, P1, R10, R9, R12 ;  /* 0x000000090a057210 */ /* 0x000fe2000791e00c */
[----:B------:R-:W-:Y:S01]  /*01d0*/  IMAD R17, R11, 0x2800, R8 ;  /* 0x000028000b117824 */ /* 0x000fe200078e0208 */
[----:B------:R-:W-:Y:S01]  /*01e0*/  SHF.R.S32.HI R13, RZ, 0x1f, R12 ;  /* 0x0000001fff0d7819 */ /* 0x000fe2000001140c */
[----:B------:R-:W2:Y:S01]  /*01f0*/  LDC.64 R8, c[0x0][0x220] ;  /* 0x00008800ff087b82 */ /* 0x000ea20000000a00 */
[----:B------:R-:W-:Y:S01]  /*0200*/  SHF.R.S32.HI R10, RZ, 0x1f, R10 ;  /* 0x0000001fff0a7819 */ /* 0x000fe2000001140a */
[----:B-1----:R-:W-:Y:S01]  /*0210*/  IMAD.WIDE R16, R17, 0x4, R2 ;  /* 0x0000000411107825 */ /* 0x002fe200078e0202 */
[----:B------:R-:W-:Y:S02]  /*0220*/  LEA R18, P2, R5, UR6, 0x2 ;  /* 0x0000000605127c11 */ /* 0x000fe4000f8410ff */
[----:B------:R-:W-:Y:S02]  /*0230*/  CS2R R2, SRZ ;  /* 0x0000000000027805 */ /* 0x000fe4000001ff00 */
[----:B------:R-:W-:-:S02]  /*0240*/  IADD3.X R4, R10, R4, R13, P0, P1 ;  /* 0x000000040a047210 */ /* 0x000fc400007e240d */
[C---:B------:R-:W-:Y:S01]  /*0250*/  ISETP.GE.AND P1, PT, R6.reuse, 0xa0, PT ;  /* 0x000000a00600780c */ /* 0x040fe20003f26270 */
[----:B------:R-:W1:Y:S01]  /*0260*/  LDC.64 R12, c[0x0][0x230] ;  /* 0x00008c00ff0c7b82 */ /* 0x000e620000000a00 */
[----:B------:R-:W-:Y:S02]  /*0270*/  ISETP.GT.AND P0, PT, R6, 0x9f, PT ;  /* 0x0000009f0600780c */ /* 0x000fe40003f04270 */
[----:B------:R-:W-:-:S05]  /*0280*/  LEA.HI.X R19, R5, UR7, R4, 0x2, P2 ;  /* 0x0000000705137c11 */ /* 0x000fca00090f1404 */
[----:B------:R-:W4:Y:S01]  /*0290*/  LDC.64 R10, c[0x0][0x238] ;  /* 0x00008e00ff0a7b82 */ /* 0x000f220000000a00 */
[----:B------:R-:W-:-:S03]  /*02a0*/  CS2R R4, SRZ ;  /* 0x0000000000047805 */ /* 0x000fc6000001ff00 */
[----:B------:R-:W5:Y:S01]  /*02b0*/  @!P1 LDG.E.64 R2, desc[UR4][R16.64] ;  /* 0x0000000410029981 */ /* 0x000f62000c1e1b00 */
[----:B--2---:R-:W-:-:S03]  /*02c0*/  IMAD.WIDE R8, R6, 0x4, R8 ;  /* 0x0000000406087825 */ /* 0x004fc600078e0208 */
[----:B------:R-:W2:Y:S04]  /*02d0*/  @P0 LDG.E.64 R4, desc[UR4][R18.64+-0xa000] ;  /* 0xff60000412040981 */ /* 0x000ea8000c1e1b00 */
[----:B------:R1:W2:Y:S02]  /*02e0*/  LDG.E.EL R8, desc[UR4][R8.64] ;  /* 0x0000000408087981 */ /* 0x0002a4000c2e1900 */
[----:B-1----:R-:W-:-:S06]  /*02f0*/  IMAD.WIDE R12, R6, 0x4, R12 ;  /* 0x00000004060c7825 */ /* 0x002fcc00078e020c */
[----:B------:R-:W2:Y:S01]  /*0300*/  LDG.E.EL R12, desc[UR4][R12.64] ;  /* 0x000000040c0c7981 */ /* 0x000ea2000c2e1900 */
[----:B----4-:R-:W-:Y:S02]  /*0310*/  IMAD.WIDE R14, R6, 0x4, R10 ;  /* 0x00000004060e7825 */ /* 0x010fe400078e020a */
[----:B------:R-:W1:Y:S04]  /*0320*/  LDC.64 R10, c[0x0][0x240] ;  /* 0x00009000ff0a7b82 */ /* 0x000e680000000a00 */
[----:B------:R-:W4:Y:S01]  /*0330*/  LDG.E.EL R15, desc[UR4][R14.64] ;  /* 0x000000040e0f7981 */ /* 0x000f22000c2e1900 */
[----:B0-----:R-:W-:Y:S02]  /*0340*/  IMAD.MOV.U32 R9, RZ, RZ, 0x3e800000 ;  /* 0x3e800000ff097424 */ /* 0x001fe400078e00ff */
[----:B-1----:R-:W-:-:S04]  /*0350*/  IMAD.WIDE R10, R0, 0x4, R10 ;  /* 0x00000004000a7825 */ /* 0x002fc800078e020a */
[----:B---3--:R-:W-:Y:S02]  /*0360*/  FADD R20, R7, 9.9999997473787516356e-06 ;  /* 0x3727c5ac07147421 */ /* 0x008fe40000000000 */
[----:B------:R-:W0:Y:S02]  /*0370*/  LDC.64 R6, c[0x0][0x248] ;  /* 0x00009200ff067b82 */ /* 0x000e240000000a00 */
[----:B------:R-:W1:Y:S02]  /*0380*/  MUFU.SQRT R16, R20 ;  /* 0x0000001400107308 */ /* 0x000e640000002000 */
[C---:B-1----:R-:W-:Y:S02]  /*0390*/  FSETP.GT.AND P2, PT, R16.reuse, 8.50705917302346158658e+37, PT ;  /* 0x7e8000001000780b */ /* 0x042fe40003f44000 */
[----:B------:R-:W-:-:S11]  /*03a0*/  FSETP.GEU.AND P3, PT, R16, 1.175494350822287508e-38, PT ;  /* 0x008000001000780b */ /* 0x000fd60003f6e000 */
[----:B------:R-:W-:-:S04]  /*03b0*/  @P2 FMUL R16, R16, 0.25 ;  /* 0x3e80000010102820 */ /* 0x000fc80000400000 */
[----:B------:R-:W-:-:S06]  /*03c0*/  @!P3 FMUL R16, R16, 16777216 ;  /* 0x4b8000001010b820 */ /* 0x000fcc0000400000 */
[----:B------:R-:W1:Y:S01]  /*03d0*/  MUFU.RCP R16, R16 ;  /* 0x0000001000107308 */ /* 0x000e620000001000 */
[----:B------:R-:W-:Y:S02]  /*03e0*/  FSEL R9, R9, 1, P2 ;  /* 0x3f80000009097808 */ /* 0x000fe40001000000 */
[----:B-----5:R-:W-:Y:S02]  /*03f0*/  SEL R2, R2, RZ, !P1 ;  /* 0x000000ff02027207 */ /* 0x020fe40004800000 */
[----:B------:R-:W-:Y:S02]  /*0400*/  SEL R3, R3, RZ, !P1 ;  /* 0x000000ff03037207 */ /* 0x000fe40004800000 */
[----:B--2---:R-:W-:Y:S01]  /*0410*/  @P1 SEL R2, R4, RZ, P0 ;  /* 0x000000ff04021207 */ /* 0x004fe20000000000 */
[----:B------:R-:W-:Y:S01]  /*0420*/  @!P3 FMUL R9, R9, 16777216 ;  /* 0x4b8000000909b820 */ /* 0x000fe20000400000 */
[----:B------:R-:W-:-:S03]  /*0430*/  @P1 SEL R3, R5, RZ, P0 ;  /* 0x000000ff05031207 */ /* 0x000fc60000000000 */
[C---:B------:R-:W-:Y:S02]  /*0440*/  FADD R4, -R8.reuse, R2 ;  /* 0x0000000208047221 */ /* 0x040fe40000000100 */
[----:B------:R-:W-:Y:S01]  /*0450*/  FADD R8, -R8, R3 ;  /* 0x0000000308087221 */ /* 0x000fe20000000100 */
[----:B-1----:R-:W-:-:S04]  /*0460*/  FMUL R9, R16, R9 ;  /* 0x0000000910097220 */ /* 0x002fc80000400000 */
[-C--:B------:R-:W-:Y:S01]  /*0470*/  FMUL R4, R4, R9.reuse ;  /* 0x0000000904047220 */ /* 0x080fe20000400000 */
[----:B------:R-:W-:-:S03]  /*0480*/  FMUL R8, R8, R9 ;  /* 0x0000000908087220 */ /* 0x000fc60000400000 */
[C-C-:B----4-:R-:W-:Y:S01]  /*0490*/  FFMA R4, R12.reuse, R4, R15.reuse ;  /* 0x000000040c047223 */ /* 0x150fe2000000000f */
[----:B------:R-:W-:-:S04]  /*04a0*/  FFMA R8, R12, R8, R15 ;  /* 0x000000080c087223 */ /* 0x000fc8000000000f */
[----:B------:R-:W-:Y:S02]  /*04b0*/  FSETP.GEU.AND P0, PT, R4, RZ, PT ;  /* 0x000000ff0400720b */ /* 0x000fe40003f0e000 */
[----:B------:R-:W-:Y:S01]  /*04c0*/  FSETP.GEU.AND P1, PT, R8, RZ, PT ;  /* 0x000000ff0800720b */ /* 0x000fe20003f2e000 */
[----:B0-----:R-:W-:Y:S01]  /*04d0*/  IMAD.WIDE R6, R0, 0x4, R6 ;  /* 0x0000000400067825 */ /* 0x001fe200078e0206 */
[----:B------:R-:W-:Y:S02]  /*04e0*/  FSEL R4, R4, RZ, P0 ;  /* 0x000000ff04047208 */ /* 0x000fe40000000000 */
[----:B------:R-:W-:Y:S01]  /*04f0*/  FSEL R5, R8, RZ, P1 ;  /* 0x000000ff08057208 */ /* 0x000fe20000800000 */
[----:B------:R-:W-:Y:S04]  /*0500*/  STG.E.64 desc[UR4][R10.64], R2 ;  /* 0x000000020a007986 */ /* 0x000fe8000c101b04 */
[----:B------:R-:W-:Y:S01]  /*0510*/  STG.E.64 desc[UR4][R6.64], R4 ;  /* 0x0000000406007986 */ /* 0x000fe2000c101b04 */
[----:B------:R-:W-:Y:S05]  /*0520*/  EXIT ;  /* 0x000000000000794d */ /* 0x000fea0003800000 */
.L_x_0:
[----:B------:R-:W-:-:S00]  /*0530*/  BRA `(.L_x_0) ;  /* 0xfffffffc00fc7947 */ /* 0x000fc0000383ffff */
[----:B------:R-:W-:-:S00]  /*0540*/  NOP ;  /* 0x0000000000007918 */ /* 0x000fc00000000000 */
        /* <DEDUP_REMOVED lines=11> */
.L_x_1:


//--------------------- .nv.global.init           --------------------------
	.section	.nv.global.init,"aw",@progbits
.nv.global.init:
	.type		_$_str,@object
	.size		_$_str,(_$_str_$_2 - _$_str)
_$_str:
        /*0000*/ 	.byte	0x5f, 0x5f, 0x43, 0x55, 0x44, 0x41, 0x5f, 0x46, 0x54, 0x5a, 0x00
	.type		_$_str_$_2,@object
	.size		_$_str_$_2,(.L_1 - _$_str_$_2)
_$_str_$_2:
        /*000b*/ 	.byte	0x5f, 0x5f, 0x43, 0x55, 0x44, 0x41, 0x5f, 0x50, 0x52, 0x45, 0x43, 0x5f, 0x53, 0x51, 0x52, 0x54
        /*001b*/ 	.byte	0x00
.L_1:


//--------------------- .nv.constant0.triton_poi_fused__native_batch_norm_legit_no_training_cat_relu_13 --------------------------
	.section	.nv.constant0.triton_poi_fused__native_batch_norm_legit_no_training_cat_relu_13,"a",@progbits
	.sectionflags	@""
	.align	4
.nv.constant0.triton_poi_fused__native_batch_norm_legit_no_training_cat_relu_13:
	.zero		596
